//
// Generated by NVIDIA NVVM Compiler
//
// Compiler Build ID: CL-36424714
// Cuda compilation tools, release 13.0, V13.0.88
// Based on NVVM 20.0.0
//

.version 9.0
.target sm_100
.address_size 64

	// .globl	_Z21sharedMemoryTransposePfS_i
// _ZZ21sharedMemoryTransposePfS_iE4tile has been demoted

.visible .entry _Z21sharedMemoryTransposePfS_i(
	.param .u64 .ptr .align 1 _Z21sharedMemoryTransposePfS_i_param_0,
	.param .u64 .ptr .align 1 _Z21sharedMemoryTransposePfS_i_param_1,
	.param .u32 _Z21sharedMemoryTransposePfS_i_param_2
)
{
	.reg .pred 	%p<4>;
	.reg .b32 	%r<23>;
	.reg .b32 	%f<3>;
	.reg .b64 	%rd<9>;
	// demoted variable
	.shared .align 4 .b8 _ZZ21sharedMemoryTransposePfS_iE4tile[4224];
	ld.param.u64 	%rd1, [_Z21sharedMemoryTransposePfS_i_param_0];
	ld.param.u64 	%rd2, [_Z21sharedMemoryTransposePfS_i_param_1];
	ld.param.u32 	%r6, [_Z21sharedMemoryTransposePfS_i_param_2];
	mov.u32 	%r7, %ctaid.x;
	mov.u32 	%r8, %ntid.x;
	mov.u32 	%r1, %tid.x;
	mad.lo.s32 	%r2, %r7, %r8, %r1;
	mov.u32 	%r9, %ctaid.y;
	mov.u32 	%r10, %ntid.y;
	mov.u32 	%r3, %tid.y;
	mad.lo.s32 	%r11, %r9, %r10, %r3;
	max.s32 	%r12, %r2, %r11;
	setp.lt.s32 	%p1, %r12, %r6;
	setp.ge.s32 	%p2, %r12, %r6;
	@%p2 bra 	$L__BB0_2;
	cvta.to.global.u64 	%rd3, %rd1;
	mad.lo.s32 	%r13, %r6, %r11, %r2;
	mul.wide.s32 	%rd4, %r13, 4;
	add.s64 	%rd5, %rd3, %rd4;
	ld.global.f32 	%f1, [%rd5];
	mov.u32 	%r14, _ZZ21sharedMemoryTransposePfS_iE4tile;
	mad.lo.s32 	%r15, %r3, 132, %r14;
	shl.b32 	%r16, %r1, 2;
	add.s32 	%r17, %r15, %r16;
	st.shared.f32 	[%r17], %f1;
$L__BB0_2:
	bar.sync 	0;
	not.pred 	%p3, %p1;
	@%p3 bra 	$L__BB0_4;
	mov.u32 	%r18, _ZZ21sharedMemoryTransposePfS_iE4tile;
	mad.lo.s32 	%r19, %r1, 132, %r18;
	shl.b32 	%r20, %r3, 2;
	add.s32 	%r21, %r19, %r20;
	ld.shared.f32 	%f2, [%r21];
	mad.lo.s32 	%r22, %r6, %r2, %r11;
	cvta.to.global.u64 	%rd6, %rd2;
	mul.wide.s32 	%rd7, %r22, 4;
	add.s64 	%rd8, %rd6, %rd7;
	st.global.f32 	[%rd8], %f2;
$L__BB0_4:
	ret;

}


// ===== COMPILED SASS (sm_100) =====

	.target	sm_100

	.elftype	@"ET_EXEC"


//--------------------- .note.nv.tkinfo           --------------------------
	.section	.note.nv.tkinfo,"",@"SHT_NOTE"
	.sectionflags	@"SHF_NOTE_NV_TKINFO"
	.tkinfo
        /*0018*/ 	.word	0x00000002
        /*0030*/ 	.string	""
        /*0030*/ 	.string	"ptxas"
        /*0030*/ 	.string	"Cuda compilation tools, release 13.0, V13.0.88"
        /*0030*/ 	.string	"Build cuda_13.0.r13.0/compiler.36424714_0"
        /*0030*/ 	.string	"-arch sm_100 -m 64 "



//--------------------- .note.nv.cuinfo           --------------------------
	.section	.note.nv.cuinfo,"",@"SHT_NOTE"
	.sectionflags	@"SHF_NOTE_NV_CUINFO"
        /*0018*/ 	.short	0x0002
        /*001a*/ 	.short	0x0064
        /*001c*/ 	.short	0x0082
	.zero		2


//--------------------- .nv.info                  --------------------------
	.section	.nv.info,"",@"SHT_CUDA_INFO"
	.align	4


	//----- nvinfo : EIATTR_REGCOUNT
	.align		4
        /*0000*/ 	.byte	0x04, 0x2f
        /*0002*/ 	.short	(.L_1 - .L_0)
	.align		4
.L_0:
        /*0004*/ 	.word	index@(_Z21sharedMemoryTransposePfS_i)
        /*0008*/ 	.word	0x0000000e


	//----- nvinfo : EIATTR_FRAME_SIZE
	.align		4
.L_1:
        /*000c*/ 	.byte	0x04, 0x11
        /*000e*/ 	.short	(.L_3 - .L_2)
	.align		4
.L_2:
        /*0010*/ 	.word	index@(_Z21sharedMemoryTransposePfS_i)
        /*0014*/ 	.word	0x00000000


	//----- nvinfo : EIATTR_MIN_STACK_SIZE
	.align		4
.L_3:
        /*0018*/ 	.byte	0x04, 0x12
        /*001a*/ 	.short	(.L_5 - .L_4)
	.align		4
.L_4:
        /*001c*/ 	.word	index@(_Z21sharedMemoryTransposePfS_i)
        /*0020*/ 	.word	0x00000000
.L_5:


//--------------------- .nv.compat                --------------------------
	.section	.nv.compat,"",@"SHT_CUDA_COMPAT_INFO"
	.align	4
        /*0000*/ 	.byte	0x02, 0x09, 0x00, 0x00, 0x02, 0x02, 0x01, 0x00, 0x02, 0x05, 0x05, 0x00, 0x03, 0x07, 0x01, 0x01
        /*0010*/ 	.byte	0x02, 0x03, 0x00, 0x00, 0x02, 0x06, 0x01, 0x00, 0x04, 0x0b, 0x08, 0x00, 0x09, 0x00, 0x00, 0x00
        /*0020*/ 	.byte	0x00, 0x00, 0x00, 0x00


//--------------------- .nv.info._Z21sharedMemoryTransposePfS_i --------------------------
	.section	.nv.info._Z21sharedMemoryTransposePfS_i,"",@"SHT_CUDA_INFO"
	.sectionflags	@""
	.align	4


	//----- nvinfo : EIATTR_CUDA_API_VERSION
	.align		4
        /*0000*/ 	.byte	0x04, 0x37
        /*0002*/ 	.short	(.L_7 - .L_6)
.L_6:
        /*0004*/ 	.word	0x00000082


	//----- nvinfo : EIATTR_KPARAM_INFO
	.align		4
.L_7:
        /*0008*/ 	.byte	0x04, 0x17
        /*000a*/ 	.short	(.L_9 - .L_8)
.L_8:
        /*000c*/ 	.word	0x00000000
        /*0010*/ 	.short	0x0002
        /*0012*/ 	.short	0x0010
        /*0014*/ 	.byte	0x00, 0xf0, 0x11, 0x00


	//----- nvinfo : EIATTR_KPARAM_INFO
	.align		4
.L_9:
        /*0018*/ 	.byte	0x04, 0x17
        /*001a*/ 	.short	(.L_11 - .L_10)
.L_10:
        /*001c*/ 	.word	0x00000000
        /*0020*/ 	.short	0x0001
        /*0022*/ 	.short	0x0008
        /*0024*/ 	.byte	0x00, 0xf5, 0x21, 0x00


	//----- nvinfo : EIATTR_KPARAM_INFO
	.align		4
.L_11:
        /*0028*/ 	.byte	0x04, 0x17
        /*002a*/ 	.short	(.L_13 - .L_12)
.L_12:
        /*002c*/ 	.word	0x00000000
        /*0030*/ 	.short	0x0000
        /*0032*/ 	.short	0x0000
        /*0034*/ 	.byte	0x00, 0xf5, 0x21, 0x00


	//----- nvinfo : EIATTR_SPARSE_MMA_MASK
	.align		4
.L_13:
        /*0038*/ 	.byte	0x03, 0x50
        /*003a*/ 	.short	0x0000


	//----- nvinfo : EIATTR_MAXREG_COUNT
	.align		4
        /*003c*/ 	.byte	0x03, 0x1b
        /*003e*/ 	.short	0x00ff


	//----- nvinfo : EIATTR_NUM_BARRIERS
	.align		4
        /*0040*/ 	.byte	0x02, 0x4c
        /*0042*/ 	.byte	0x01
	.zero		1


	//----- nvinfo : EIATTR_MERCURY_ISA_VERSION
	.align		4
        /*0044*/ 	.byte	0x03, 0x5f
        /*0046*/ 	.short	0x0101


	//----- nvinfo : EIATTR_VRC_CTA_INIT_COUNT
	.align		4
        /*0048*/ 	.byte	0x02, 0x4a
	.zero		1
	.zero		1


	//----- nvinfo : EIATTR_EXIT_INSTR_OFFSETS
	.align		4
        /*004c*/ 	.byte	0x04, 0x1c
        /*004e*/ 	.short	(.L_15 - .L_14)


	//   ....[0]....
.L_14:
        /*0050*/ 	.word	0x000001c0


	//   ....[1]....
        /*0054*/ 	.word	0x00000270


	//----- nvinfo : EIATTR_CRS_STACK_SIZE
	.align		4
.L_15:
        /*0058*/ 	.byte	0x04, 0x1e
        /*005a*/ 	.short	(.L_17 - .L_16)
.L_16:
        /*005c*/ 	.word	0x00000000


	//----- nvinfo : EIATTR_CBANK_PARAM_SIZE
	.align		4
.L_17:
        /*0060*/ 	.byte	0x03, 0x19
        /*0062*/ 	.short	0x0014


	//----- nvinfo : EIATTR_PARAM_CBANK
	.align		4
        /*0064*/ 	.byte	0x04, 0x0a
        /*0066*/ 	.short	(.L_19 - .L_18)
	.align		4
.L_18:
        /*0068*/ 	.word	index@(.nv.constant0._Z21sharedMemoryTransposePfS_i)
        /*006c*/ 	.short	0x0380
        /*006e*/ 	.short	0x0014


	//----- nvinfo : EIATTR_SW_WAR
	.align		4
.L_19:
        /*0070*/ 	.byte	0x04, 0x36
        /*0072*/ 	.short	(.L_21 - .L_20)
.L_20:
        /*0074*/ 	.word	0x00000008
.L_21:


//--------------------- .nv.callgraph             --------------------------
	.section	.nv.callgraph,"",@"SHT_CUDA_CALLGRAPH"
	.align	4
	.sectionentsize	8
	.align		4
        /*0000*/ 	.word	0x00000000
	.align		4
        /*0004*/ 	.word	0xffffffff
	.align		4
        /*0008*/ 	.word	0x00000000
	.align		4
        /*000c*/ 	.word	0xfffffffe
	.align		4
        /*0010*/ 	.word	0x00000000
	.align		4
        /*0014*/ 	.word	0xfffffffd
	.align		4
        /*0018*/ 	.word	0x00000000
	.align		4
        /*001c*/ 	.word	0xfffffffc


//--------------------- .text._Z21sharedMemoryTransposePfS_i --------------------------
	.section	.text._Z21sharedMemoryTransposePfS_i,"ax",@progbits
	.align	128
        .global         _Z21sharedMemoryTransposePfS_i
        .type           _Z21sharedMemoryTransposePfS_i,@function
        .size           _Z21sharedMemoryTransposePfS_i,(.L_x_3 - _Z21sharedMemoryTransposePfS_i)
        .other          _Z21sharedMemoryTransposePfS_i,@"STO_CUDA_ENTRY STV_DEFAULT"
_Z21sharedMemoryTransposePfS_i:
.text._Z21sharedMemoryTransposePfS_i:
[----:B------:R-:W-:Y:S01]  /*0000*/  LDC R1, c[0x0][0x37c] ;  /* 0x0000df00ff017b82 */ /* 0x000fe20000000800 */
[----:B------:R-:W0:Y:S07]  /*0010*/  S2R R9, SR_TID.X ;  /* 0x0000000000097919 */ /* 0x000e2e0000002100 */
[----:B------:R-:W0:Y:S01]  /*0020*/  LDC R0, c[0x0][0x360] ;  /* 0x0000d800ff007b82 */ /* 0x000e220000000800 */
[----:B------:R-:W1:Y:S01]  /*0030*/  LDCU UR6, c[0x0][0x390] ;  /* 0x00007200ff0677ac */ /* 0x000e620008000800 */
[----:B------:R-:W-:Y:S01]  /*0040*/  BSSY.RECONVERGENT B0, `(.L_x_0) ;  /* 0x0000016000007945 */ /* 0x000fe20003800200 */
[----:B------:R-:W2:Y:S05]  /*0050*/  S2R R11, SR_TID.Y ;  /* 0x00000000000b7919 */ /* 0x000eaa0000002200 */
[----:B------:R-:W0:Y:S08]  /*0060*/  S2UR UR4, SR_CTAID.X ;  /* 0x00000000000479c3 */ /* 0x000e300000002500 */
[----:B------:R-:W2:Y:S08]  /*0070*/  S2UR UR5, SR_CTAID.Y ;  /* 0x00000000000579c3 */ /* 0x000eb00000002600 */
[----:B------:R-:W2:Y:S01]  /*0080*/  LDC R5, c[0x0][0x364] ;  /* 0x0000d900ff057b82 */ /* 0x000ea20000000800 */
[----:B0-----:R-:W-:-:S02]  /*0090*/  IMAD R0, R0, UR4, R9 ;  /* 0x0000000400007c24 */ /* 0x001fc4000f8e0209 */
[----:B--2---:R-:W-:Y:S01]  /*00a0*/  IMAD R5, R5, UR5, R11 ;  /* 0x0000000505057c24 */ /* 0x004fe2000f8e020b */
[----:B------:R-:W0:Y:S04]  /*00b0*/  LDCU.64 UR4, c[0x0][0x358] ;  /* 0x00006b00ff0477ac */ /* 0x000e280008000a00 */
[----:B------:R-:W-:-:S04]  /*00c0*/  VIMNMX R2, PT, PT, R0, R5, !PT ;  /* 0x0000000500027248 */ /* 0x000fc80007fe0100 */
[C---:B-1----:R-:W-:Y:S02]  /*00d0*/  ISETP.GE.AND P0, PT, R2.reuse, UR6, PT ;  /* 0x0000000602007c0c */ /* 0x042fe4000bf06270 */
[----:B------:R-:W-:-:S11]  /*00e0*/  ISETP.GE.AND P1, PT, R2, UR6, PT ;  /* 0x0000000602007c0c */ /* 0x000fd6000bf26270 */
[----:B0-----:R-:W-:Y:S05]  /*00f0*/  @P0 BRA `(.L_x_1) ;  /* 0x0000000000280947 */ /* 0x001fea0003800000 */
[----:B------:R-:W0:Y:S01]  /*0100*/  LDC.64 R2, c[0x0][0x380] ;  /* 0x0000e000ff027b82 */ /* 0x000e220000000a00 */
[----:B------:R-:W-:-:S04]  /*0110*/  IMAD R7, R5, UR6, R0 ;  /* 0x0000000605077c24 */ /* 0x000fc8000f8e0200 */
[----:B0-----:R-:W-:-:S06]  /*0120*/  IMAD.WIDE R2, R7, 0x4, R2 ;  /* 0x0000000407027825 */ /* 0x001fcc00078e0202 */
[----:B------:R-:W2:Y:S01]  /*0130*/  LDG.E R2, desc[UR4][R2.64] ;  /* 0x0000000402027981 */ /* 0x000ea2000c1e1900 */
[----:B------:R-:W-:Y:S01]  /*0140*/  MOV R4, 0x400 ;  /* 0x0000040000047802 */ /* 0x000fe20000000f00 */
[----:B------:R-:W0:Y:S03]  /*0150*/  S2R R7, SR_CgaCtaId ;  /* 0x0000000000077919 */ /* 0x000e260000008800 */
[----:B0-----:R-:W-:-:S05]  /*0160*/  LEA R4, R7, R4, 0x18 ;  /* 0x0000000407047211 */ /* 0x001fca00078ec0ff */
[----:B------:R-:W-:-:S05]  /*0170*/  IMAD R4, R11, 0x84, R4 ;  /* 0x000000840b047824 */ /* 0x000fca00078e0204 */
[----:B------:R-:W-:-:S05]  /*0180*/  LEA R7, R9, R4, 0x2 ;  /* 0x0000000409077211 */ /* 0x000fca00078e10ff */
[----:B--2---:R0:W-:Y:S02]  /*0190*/  STS [R7], R2 ;  /* 0x0000000207007388 */ /* 0x0041e40000000800 */
.L_x_1:
[----:B------:R-:W-:Y:S05]  /*01a0*/  BSYNC.RECONVERGENT B0 ;  /* 0x0000000000007941 */ /* 0x000fea0003800200 */
.L_x_0:
[----:B------:R-:W-:Y:S06]  /*01b0*/  BAR.SYNC.DEFER_BLOCKING 0x0 ;  /* 0x0000000000007b1d */ /* 0x000fec0000010000 */
[----:B------:R-:W-:Y:S05]  /*01c0*/  @P1 EXIT ;  /* 0x000000000000194d */ /* 0x000fea0003800000 */
[----:B------:R-:W1:Y:S01]  /*01d0*/  S2R R3, SR_CgaCtaId ;  /* 0x0000000000037919 */ /* 0x000e620000008800 */
[----:B0-----:R-:W-:Y:S01]  /*01e0*/  MOV R2, 0x400 ;  /* 0x0000040000027802 */ /* 0x001fe20000000f00 */
[----:B------:R-:W-:-:S03]  /*01f0*/  IMAD R5, R0, UR6, R5 ;  /* 0x0000000600057c24 */ /* 0x000fc6000f8e0205 */
[----:B-1----:R-:W-:-:S05]  /*0200*/  LEA R2, R3, R2, 0x18 ;  /* 0x0000000203027211 */ /* 0x002fca00078ec0ff */
[----:B------:R-:W-:-:S05]  /*0210*/  IMAD R2, R9, 0x84, R2 ;  /* 0x0000008409027824 */ /* 0x000fca00078e0202 */
[----:B------:R-:W-:Y:S02]  /*0220*/  LEA R4, R11, R2, 0x2 ;  /* 0x000000020b047211 */ /* 0x000fe400078e10ff */
[----:B------:R-:W0:Y:S03]  /*0230*/  LDC.64 R2, c[0x0][0x388] ;  /* 0x0000e200ff027b82 */ /* 0x000e260000000a00 */
[----:B------:R-:W1:Y:S01]  /*0240*/  LDS R7, [R4] ;  /* 0x0000000004077984 */ /* 0x000e620000000800 */
[----:B0-----:R-:W-:-:S05]  /*0250*/  IMAD.WIDE R2, R5, 0x4, R2 ;  /* 0x0000000405027825 */ /* 0x001fca00078e0202 */
[----:B-1----:R-:W-:Y:S01]  /*0260*/  STG.E desc[UR4][R2.64], R7 ;  /* 0x0000000702007986 */ /* 0x002fe2000c101904 */
[----:B------:R-:W-:Y:S05]  /*0270*/  EXIT ;  /* 0x000000000000794d */ /* 0x000fea0003800000 */
.L_x_2:
[----:B------:R-:W-:-:S00]  /*0280*/  BRA `(.L_x_2) ;  /* 0xfffffffc00fc7947 */ /* 0x000fc0000383ffff */
[----:B------:R-:W-:-:S00]  /*0290*/  NOP ;  /* 0x0000000000007918 */ /* 0x000fc00000000000 */
        /* <DEDUP_REMOVED lines=14> */
.L_x_3:


//--------------------- .nv.shared._Z21sharedMemoryTransposePfS_i --------------------------
	.section	.nv.shared._Z21sharedMemoryTransposePfS_i,"aw",@nobits
	.sectionflags	@""
	.align	4
.nv.shared._Z21sharedMemoryTransposePfS_i:
	.zero		5248


//--------------------- .nv.shared.reserved.0     --------------------------
	.section	.nv.shared.reserved.0,"aw",@nobits
	.weak		__nv_reservedSMEM_offset_0_alias
	.size		__nv_reservedSMEM_offset_0_alias, 0, 64
	.other		__nv_reservedSMEM_offset_0_alias,@"STO_CUDA_RESERVED_SHARED STV_DEFAULT"
__nv_reservedSMEM_offset_0_alias:
	.zero		0
	.zero		64


//--------------------- .nv.constant0._Z21sharedMemoryTransposePfS_i --------------------------
	.section	.nv.constant0._Z21sharedMemoryTransposePfS_i,"a",@progbits
	.sectionflags	@""
	.align	4
.nv.constant0._Z21sharedMemoryTransposePfS_i:
	.zero		916


//--------------------- SYMBOLS --------------------------

	.type		.nv.reservedSmem.offset0,@object
	.size		.nv.reservedSmem.offset0,0x4
	.type		.nv.reservedSmem.cap,@object
	.size		.nv.reservedSmem.cap,0x4
